//
// Generated by NVIDIA NVVM Compiler
//
// Compiler Build ID: CL-36424714
// Cuda compilation tools, release 13.0, V13.0.88
// Based on NVVM 20.0.0
//

.version 9.0
.target sm_100
.address_size 64

	// .globl	_Z11gammaKernelPfiif

.visible .entry _Z11gammaKernelPfiif(
	.param .u64 .ptr .align 1 _Z11gammaKernelPfiif_param_0,
	.param .u32 _Z11gammaKernelPfiif_param_1,
	.param .u32 _Z11gammaKernelPfiif_param_2,
	.param .f32 _Z11gammaKernelPfiif_param_3
)
{
	.reg .pred 	%p<67>;
	.reg .b32 	%r<57>;
	.reg .b32 	%f<215>;
	.reg .b64 	%rd<5>;

	ld.param.u64 	%rd2, [_Z11gammaKernelPfiif_param_0];
	ld.param.u32 	%r3, [_Z11gammaKernelPfiif_param_1];
	ld.param.u32 	%r4, [_Z11gammaKernelPfiif_param_2];
	ld.param.f32 	%f26, [_Z11gammaKernelPfiif_param_3];
	mov.u32 	%r6, %tid.x;
	mov.u32 	%r7, %ctaid.x;
	mov.u32 	%r8, %ntid.x;
	mad.lo.s32 	%r1, %r7, %r8, %r6;
	mov.u32 	%r9, %tid.y;
	mov.u32 	%r10, %ctaid.y;
	mov.u32 	%r11, %ntid.y;
	mad.lo.s32 	%r12, %r10, %r11, %r9;
	setp.ge.s32 	%p1, %r1, %r3;
	setp.ge.s32 	%p2, %r12, %r4;
	or.pred  	%p3, %p1, %p2;
	mov.f32 	%f212, 0f3F800000;
	@%p3 bra 	$L__BB0_26;
	cvta.to.global.u64 	%rd3, %rd2;
	mad.lo.s32 	%r13, %r3, %r12, %r1;
	mul.lo.s32 	%r14, %r13, 3;
	mul.wide.s32 	%rd4, %r14, 4;
	add.s64 	%rd1, %rd3, %rd4;
	ld.global.f32 	%f1, [%rd1];
	mul.f32 	%f28, %f26, 0f3F000000;
	cvt.rzi.f32.f32 	%f29, %f28;
	add.f32 	%f30, %f29, %f29;
	sub.f32 	%f31, %f26, %f30;
	abs.f32 	%f2, %f31;
	abs.f32 	%f3, %f1;
	setp.lt.f32 	%p4, %f3, 0f00800000;
	mul.f32 	%f32, %f3, 0f4B800000;
	selp.f32 	%f33, %f32, %f3, %p4;
	selp.f32 	%f34, 0fC1C00000, 0f00000000, %p4;
	mov.b32 	%r15, %f33;
	add.s32 	%r16, %r15, -1060439283;
	and.b32  	%r17, %r16, -8388608;
	sub.s32 	%r18, %r15, %r17;
	mov.b32 	%f35, %r18;
	cvt.rn.f32.s32 	%f36, %r17;
	fma.rn.f32 	%f37, %f36, 0f34000000, %f34;
	add.f32 	%f38, %f35, 0fBF800000;
	add.f32 	%f39, %f35, 0f3F800000;
	rcp.approx.ftz.f32 	%f40, %f39;
	add.f32 	%f41, %f38, %f38;
	mul.f32 	%f42, %f41, %f40;
	mul.f32 	%f43, %f42, %f42;
	sub.f32 	%f44, %f38, %f42;
	add.f32 	%f45, %f44, %f44;
	neg.f32 	%f46, %f42;
	fma.rn.f32 	%f47, %f46, %f38, %f45;
	mul.rn.f32 	%f48, %f40, %f47;
	fma.rn.f32 	%f49, %f43, 0f3A2C32E4, 0f3B52E7DB;
	fma.rn.f32 	%f50, %f49, %f43, 0f3C93BB73;
	fma.rn.f32 	%f51, %f50, %f43, 0f3DF6384F;
	mul.rn.f32 	%f52, %f51, %f43;
	fma.rn.f32 	%f53, %f42, 0f3FB8AA3B, %f37;
	sub.f32 	%f54, %f37, %f53;
	fma.rn.f32 	%f55, %f42, 0f3FB8AA3B, %f54;
	fma.rn.f32 	%f56, %f48, 0f3FB8AA3B, %f55;
	fma.rn.f32 	%f57, %f42, 0f32A55E34, %f56;
	mul.f32 	%f58, %f52, 0f40400000;
	fma.rn.f32 	%f59, %f58, %f48, %f57;
	fma.rn.f32 	%f60, %f52, %f42, %f59;
	add.rn.f32 	%f61, %f53, %f60;
	neg.f32 	%f62, %f53;
	add.rn.f32 	%f63, %f61, %f62;
	neg.f32 	%f64, %f63;
	add.rn.f32 	%f65, %f60, %f64;
	mul.rn.f32 	%f66, %f61, %f26;
	neg.f32 	%f67, %f66;
	fma.rn.f32 	%f68, %f61, %f26, %f67;
	fma.rn.f32 	%f69, %f65, %f26, %f68;
	cvt.rni.f32.f32 	%f70, %f66;
	sub.f32 	%f71, %f66, %f70;
	add.f32 	%f72, %f71, %f69;
	fma.rn.f32 	%f73, %f72, 0f391FCB8E, 0f3AAF85ED;
	fma.rn.f32 	%f74, %f73, %f72, 0f3C1D9856;
	fma.rn.f32 	%f75, %f74, %f72, 0f3D6357BB;
	fma.rn.f32 	%f76, %f75, %f72, 0f3E75FDEC;
	fma.rn.f32 	%f77, %f76, %f72, 0f3F317218;
	fma.rn.f32 	%f78, %f77, %f72, 0f3F800000;
	cvt.rzi.s32.f32 	%r19, %f70;
	setp.gt.f32 	%p5, %f70, 0f00000000;
	selp.b32 	%r20, 0, -2097152000, %p5;
	add.s32 	%r21, %r20, 2130706432;
	mov.b32 	%f79, %r21;
	mul.f32 	%f80, %f78, %f79;
	shl.b32 	%r22, %r19, 23;
	sub.s32 	%r23, %r22, %r20;
	mov.b32 	%f81, %r23;
	mul.f32 	%f82, %f80, %f81;
	abs.f32 	%f83, %f66;
	setp.gt.f32 	%p6, %f83, 0f43180000;
	setp.lt.f32 	%p7, %f66, 0f00000000;
	selp.f32 	%f84, 0f00000000, 0f7F800000, %p7;
	selp.f32 	%f4, %f84, %f82, %p6;
	setp.eq.f32 	%p8, %f1, 0f3F800000;
	setp.eq.f32 	%p9, %f26, 0f00000000;
	or.pred  	%p10, %p9, %p8;
	@%p10 bra 	$L__BB0_9;
	setp.num.f32 	%p11, %f3, %f3;
	abs.f32 	%f85, %f26;
	setp.num.f32 	%p12, %f85, %f85;
	and.pred  	%p13, %p11, %p12;
	@%p13 bra 	$L__BB0_4;
	add.rn.f32 	%f212, %f1, %f26;
	bra.uni 	$L__BB0_9;
$L__BB0_4:
	setp.neu.f32 	%p14, %f1, 0f00000000;
	setp.neu.f32 	%p15, %f3, 0f7F800000;
	and.pred  	%p16, %p14, %p15;
	@%p16 bra 	$L__BB0_6;
	setp.neu.f32 	%p23, %f2, 0f3F800000;
	add.f32 	%f90, %f1, %f1;
	mov.b32 	%r24, %f90;
	setp.lt.f32 	%p24, %f26, 0f00000000;
	xor.b32  	%r25, %r24, 2139095040;
	selp.b32 	%r26, %r25, %r24, %p24;
	and.b32  	%r27, %r26, 2147483647;
	selp.b32 	%r28, %r27, %r26, %p23;
	mov.b32 	%f212, %r28;
	bra.uni 	$L__BB0_9;
$L__BB0_6:
	setp.eq.f32 	%p17, %f1, 0fBF800000;
	setp.eq.f32 	%p18, %f85, 0f7F800000;
	and.pred  	%p19, %p17, %p18;
	@%p19 bra 	$L__BB0_9;
	setp.geu.f32 	%p20, %f1, 0f00000000;
	mov.f32 	%f212, %f4;
	@%p20 bra 	$L__BB0_9;
	setp.neu.f32 	%p21, %f2, 0f3F800000;
	neg.f32 	%f87, %f4;
	selp.f32 	%f88, %f4, %f87, %p21;
	cvt.rmi.f32.f32 	%f89, %f26;
	setp.neu.f32 	%p22, %f26, %f89;
	selp.f32 	%f212, 0f7FFFFFFF, %f88, %p22;
$L__BB0_9:
	setp.eq.f32 	%p25, %f26, 0f00000000;
	st.global.f32 	[%rd1], %f212;
	ld.global.f32 	%f10, [%rd1+4];
	abs.f32 	%f11, %f10;
	setp.lt.f32 	%p26, %f11, 0f00800000;
	mul.f32 	%f92, %f11, 0f4B800000;
	selp.f32 	%f93, %f92, %f11, %p26;
	selp.f32 	%f94, 0fC1C00000, 0f00000000, %p26;
	mov.b32 	%r29, %f93;
	add.s32 	%r30, %r29, -1060439283;
	and.b32  	%r31, %r30, -8388608;
	sub.s32 	%r32, %r29, %r31;
	mov.b32 	%f95, %r32;
	cvt.rn.f32.s32 	%f96, %r31;
	fma.rn.f32 	%f97, %f96, 0f34000000, %f94;
	add.f32 	%f98, %f95, 0fBF800000;
	add.f32 	%f99, %f95, 0f3F800000;
	rcp.approx.ftz.f32 	%f100, %f99;
	add.f32 	%f101, %f98, %f98;
	mul.f32 	%f102, %f101, %f100;
	mul.f32 	%f103, %f102, %f102;
	sub.f32 	%f104, %f98, %f102;
	add.f32 	%f105, %f104, %f104;
	neg.f32 	%f106, %f102;
	fma.rn.f32 	%f107, %f106, %f98, %f105;
	mul.rn.f32 	%f108, %f100, %f107;
	fma.rn.f32 	%f109, %f103, 0f3A2C32E4, 0f3B52E7DB;
	fma.rn.f32 	%f110, %f109, %f103, 0f3C93BB73;
	fma.rn.f32 	%f111, %f110, %f103, 0f3DF6384F;
	mul.rn.f32 	%f112, %f111, %f103;
	fma.rn.f32 	%f113, %f102, 0f3FB8AA3B, %f97;
	sub.f32 	%f114, %f97, %f113;
	fma.rn.f32 	%f115, %f102, 0f3FB8AA3B, %f114;
	fma.rn.f32 	%f116, %f108, 0f3FB8AA3B, %f115;
	fma.rn.f32 	%f117, %f102, 0f32A55E34, %f116;
	mul.f32 	%f118, %f112, 0f40400000;
	fma.rn.f32 	%f119, %f118, %f108, %f117;
	fma.rn.f32 	%f120, %f112, %f102, %f119;
	add.rn.f32 	%f121, %f113, %f120;
	neg.f32 	%f122, %f113;
	add.rn.f32 	%f123, %f121, %f122;
	neg.f32 	%f124, %f123;
	add.rn.f32 	%f125, %f120, %f124;
	mul.rn.f32 	%f126, %f121, %f26;
	neg.f32 	%f127, %f126;
	fma.rn.f32 	%f128, %f121, %f26, %f127;
	fma.rn.f32 	%f129, %f125, %f26, %f128;
	cvt.rni.f32.f32 	%f130, %f126;
	sub.f32 	%f131, %f126, %f130;
	add.f32 	%f132, %f131, %f129;
	fma.rn.f32 	%f133, %f132, 0f391FCB8E, 0f3AAF85ED;
	fma.rn.f32 	%f134, %f133, %f132, 0f3C1D9856;
	fma.rn.f32 	%f135, %f134, %f132, 0f3D6357BB;
	fma.rn.f32 	%f136, %f135, %f132, 0f3E75FDEC;
	fma.rn.f32 	%f137, %f136, %f132, 0f3F317218;
	fma.rn.f32 	%f138, %f137, %f132, 0f3F800000;
	cvt.rzi.s32.f32 	%r33, %f130;
	setp.gt.f32 	%p27, %f130, 0f00000000;
	selp.b32 	%r34, 0, -2097152000, %p27;
	add.s32 	%r35, %r34, 2130706432;
	mov.b32 	%f139, %r35;
	mul.f32 	%f140, %f138, %f139;
	shl.b32 	%r36, %r33, 23;
	sub.s32 	%r37, %r36, %r34;
	mov.b32 	%f141, %r37;
	mul.f32 	%f142, %f140, %f141;
	abs.f32 	%f143, %f126;
	setp.gt.f32 	%p28, %f143, 0f43180000;
	setp.lt.f32 	%p29, %f126, 0f00000000;
	selp.f32 	%f144, 0f00000000, 0f7F800000, %p29;
	selp.f32 	%f12, %f144, %f142, %p28;
	setp.eq.f32 	%p30, %f10, 0f3F800000;
	or.pred  	%p31, %p25, %p30;
	mov.f32 	%f213, 0f3F800000;
	@%p31 bra 	$L__BB0_17;
	setp.num.f32 	%p32, %f11, %f11;
	abs.f32 	%f145, %f26;
	setp.num.f32 	%p33, %f145, %f145;
	and.pred  	%p34, %p32, %p33;
	@%p34 bra 	$L__BB0_12;
	add.rn.f32 	%f213, %f10, %f26;
	bra.uni 	$L__BB0_17;
$L__BB0_12:
	setp.neu.f32 	%p35, %f10, 0f00000000;
	setp.neu.f32 	%p36, %f11, 0f7F800000;
	and.pred  	%p37, %p35, %p36;
	@%p37 bra 	$L__BB0_14;
	setp.neu.f32 	%p44, %f2, 0f3F800000;
	add.f32 	%f150, %f10, %f10;
	mov.b32 	%r38, %f150;
	setp.lt.f32 	%p45, %f26, 0f00000000;
	xor.b32  	%r39, %r38, 2139095040;
	selp.b32 	%r40, %r39, %r38, %p45;
	and.b32  	%r41, %r40, 2147483647;
	selp.b32 	%r42, %r41, %r40, %p44;
	mov.b32 	%f213, %r42;
	bra.uni 	$L__BB0_17;
$L__BB0_14:
	setp.eq.f32 	%p38, %f10, 0fBF800000;
	setp.eq.f32 	%p39, %f145, 0f7F800000;
	and.pred  	%p40, %p38, %p39;
	@%p40 bra 	$L__BB0_17;
	setp.geu.f32 	%p41, %f10, 0f00000000;
	mov.f32 	%f213, %f12;
	@%p41 bra 	$L__BB0_17;
	setp.neu.f32 	%p42, %f2, 0f3F800000;
	neg.f32 	%f147, %f12;
	selp.f32 	%f148, %f12, %f147, %p42;
	cvt.rmi.f32.f32 	%f149, %f26;
	setp.neu.f32 	%p43, %f26, %f149;
	selp.f32 	%f213, 0f7FFFFFFF, %f148, %p43;
$L__BB0_17:
	setp.eq.f32 	%p46, %f26, 0f00000000;
	st.global.f32 	[%rd1+4], %f213;
	ld.global.f32 	%f18, [%rd1+8];
	abs.f32 	%f19, %f18;
	setp.lt.f32 	%p47, %f19, 0f00800000;
	mul.f32 	%f152, %f19, 0f4B800000;
	selp.f32 	%f153, %f152, %f19, %p47;
	selp.f32 	%f154, 0fC1C00000, 0f00000000, %p47;
	mov.b32 	%r43, %f153;
	add.s32 	%r44, %r43, -1060439283;
	and.b32  	%r45, %r44, -8388608;
	sub.s32 	%r46, %r43, %r45;
	mov.b32 	%f155, %r46;
	cvt.rn.f32.s32 	%f156, %r45;
	fma.rn.f32 	%f157, %f156, 0f34000000, %f154;
	add.f32 	%f158, %f155, 0fBF800000;
	add.f32 	%f159, %f155, 0f3F800000;
	rcp.approx.ftz.f32 	%f160, %f159;
	add.f32 	%f161, %f158, %f158;
	mul.f32 	%f162, %f161, %f160;
	mul.f32 	%f163, %f162, %f162;
	sub.f32 	%f164, %f158, %f162;
	add.f32 	%f165, %f164, %f164;
	neg.f32 	%f166, %f162;
	fma.rn.f32 	%f167, %f166, %f158, %f165;
	mul.rn.f32 	%f168, %f160, %f167;
	fma.rn.f32 	%f169, %f163, 0f3A2C32E4, 0f3B52E7DB;
	fma.rn.f32 	%f170, %f169, %f163, 0f3C93BB73;
	fma.rn.f32 	%f171, %f170, %f163, 0f3DF6384F;
	mul.rn.f32 	%f172, %f171, %f163;
	fma.rn.f32 	%f173, %f162, 0f3FB8AA3B, %f157;
	sub.f32 	%f174, %f157, %f173;
	fma.rn.f32 	%f175, %f162, 0f3FB8AA3B, %f174;
	fma.rn.f32 	%f176, %f168, 0f3FB8AA3B, %f175;
	fma.rn.f32 	%f177, %f162, 0f32A55E34, %f176;
	mul.f32 	%f178, %f172, 0f40400000;
	fma.rn.f32 	%f179, %f178, %f168, %f177;
	fma.rn.f32 	%f180, %f172, %f162, %f179;
	add.rn.f32 	%f181, %f173, %f180;
	neg.f32 	%f182, %f173;
	add.rn.f32 	%f183, %f181, %f182;
	neg.f32 	%f184, %f183;
	add.rn.f32 	%f185, %f180, %f184;
	mul.rn.f32 	%f186, %f181, %f26;
	neg.f32 	%f187, %f186;
	fma.rn.f32 	%f188, %f181, %f26, %f187;
	fma.rn.f32 	%f189, %f185, %f26, %f188;
	cvt.rni.f32.f32 	%f190, %f186;
	sub.f32 	%f191, %f186, %f190;
	add.f32 	%f192, %f191, %f189;
	fma.rn.f32 	%f193, %f192, 0f391FCB8E, 0f3AAF85ED;
	fma.rn.f32 	%f194, %f193, %f192, 0f3C1D9856;
	fma.rn.f32 	%f195, %f194, %f192, 0f3D6357BB;
	fma.rn.f32 	%f196, %f195, %f192, 0f3E75FDEC;
	fma.rn.f32 	%f197, %f196, %f192, 0f3F317218;
	fma.rn.f32 	%f198, %f197, %f192, 0f3F800000;
	cvt.rzi.s32.f32 	%r47, %f190;
	setp.gt.f32 	%p48, %f190, 0f00000000;
	selp.b32 	%r48, 0, -2097152000, %p48;
	add.s32 	%r49, %r48, 2130706432;
	mov.b32 	%f199, %r49;
	mul.f32 	%f200, %f198, %f199;
	shl.b32 	%r50, %r47, 23;
	sub.s32 	%r51, %r50, %r48;
	mov.b32 	%f201, %r51;
	mul.f32 	%f202, %f200, %f201;
	abs.f32 	%f203, %f186;
	setp.gt.f32 	%p49, %f203, 0f43180000;
	setp.lt.f32 	%p50, %f186, 0f00000000;
	selp.f32 	%f204, 0f00000000, 0f7F800000, %p50;
	selp.f32 	%f20, %f204, %f202, %p49;
	setp.eq.f32 	%p51, %f18, 0f3F800000;
	or.pred  	%p52, %p46, %p51;
	mov.f32 	%f214, 0f3F800000;
	@%p52 bra 	$L__BB0_25;
	setp.num.f32 	%p53, %f19, %f19;
	abs.f32 	%f205, %f26;
	setp.num.f32 	%p54, %f205, %f205;
	and.pred  	%p55, %p53, %p54;
	@%p55 bra 	$L__BB0_20;
	add.rn.f32 	%f214, %f18, %f26;
	bra.uni 	$L__BB0_25;
$L__BB0_20:
	setp.neu.f32 	%p56, %f18, 0f00000000;
	setp.neu.f32 	%p57, %f19, 0f7F800000;
	and.pred  	%p58, %p56, %p57;
	@%p58 bra 	$L__BB0_22;
	setp.neu.f32 	%p65, %f2, 0f3F800000;
	add.f32 	%f210, %f18, %f18;
	mov.b32 	%r52, %f210;
	setp.lt.f32 	%p66, %f26, 0f00000000;
	xor.b32  	%r53, %r52, 2139095040;
	selp.b32 	%r54, %r53, %r52, %p66;
	and.b32  	%r55, %r54, 2147483647;
	selp.b32 	%r56, %r55, %r54, %p65;
	mov.b32 	%f214, %r56;
	bra.uni 	$L__BB0_25;
$L__BB0_22:
	setp.eq.f32 	%p59, %f18, 0fBF800000;
	setp.eq.f32 	%p60, %f205, 0f7F800000;
	and.pred  	%p61, %p59, %p60;
	@%p61 bra 	$L__BB0_25;
	setp.geu.f32 	%p62, %f18, 0f00000000;
	mov.f32 	%f214, %f20;
	@%p62 bra 	$L__BB0_25;
	setp.neu.f32 	%p63, %f2, 0f3F800000;
	neg.f32 	%f207, %f20;
	selp.f32 	%f208, %f20, %f207, %p63;
	cvt.rmi.f32.f32 	%f209, %f26;
	setp.neu.f32 	%p64, %f26, %f209;
	selp.f32 	%f214, 0f7FFFFFFF, %f208, %p64;
$L__BB0_25:
	st.global.f32 	[%rd1+8], %f214;
$L__BB0_26:
	ret;

}


// ===== COMPILED SASS (sm_100) =====

	.target	sm_100

	.elftype	@"ET_EXEC"


//--------------------- .note.nv.tkinfo           --------------------------
	.section	.note.nv.tkinfo,"",@"SHT_NOTE"
	.sectionflags	@"SHF_NOTE_NV_TKINFO"
	.tkinfo
        /*0018*/ 	.word	0x00000002
        /*0030*/ 	.string	""
        /*0030*/ 	.string	"ptxas"
        /*0030*/ 	.string	"Cuda compilation tools, release 13.0, V13.0.88"
        /*0030*/ 	.string	"Build cuda_13.0.r13.0/compiler.36424714_0"
        /*0030*/ 	.string	"-arch sm_100 -m 64 "



//--------------------- .note.nv.cuinfo           --------------------------
	.section	.note.nv.cuinfo,"",@"SHT_NOTE"
	.sectionflags	@"SHF_NOTE_NV_CUINFO"
        /*0018*/ 	.short	0x0002
        /*001a*/ 	.short	0x0064
        /*001c*/ 	.short	0x0082
	.zero		2


//--------------------- .nv.info                  --------------------------
	.section	.nv.info,"",@"SHT_CUDA_INFO"
	.align	4


	//----- nvinfo : EIATTR_REGCOUNT
	.align		4
        /*0000*/ 	.byte	0x04, 0x2f
        /*0002*/ 	.short	(.L_1 - .L_0)
	.align		4
.L_0:
        /*0004*/ 	.word	index@(_Z11gammaKernelPfiif)
        /*0008*/ 	.word	0x00000014


	//----- nvinfo : EIATTR_FRAME_SIZE
	.align		4
.L_1:
        /*000c*/ 	.byte	0x04, 0x11
        /*000e*/ 	.short	(.L_3 - .L_2)
	.align		4
.L_2:
        /*0010*/ 	.word	index@(_Z11gammaKernelPfiif)
        /*0014*/ 	.word	0x00000000


	//----- nvinfo : EIATTR_MIN_STACK_SIZE
	.align		4
.L_3:
        /*0018*/ 	.byte	0x04, 0x12
        /*001a*/ 	.short	(.L_5 - .L_4)
	.align		4
.L_4:
        /*001c*/ 	.word	index@(_Z11gammaKernelPfiif)
        /*0020*/ 	.word	0x00000000
.L_5:


//--------------------- .nv.compat                --------------------------
	.section	.nv.compat,"",@"SHT_CUDA_COMPAT_INFO"
	.align	4
        /*0000*/ 	.byte	0x02, 0x09, 0x00, 0x00, 0x02, 0x02, 0x01, 0x00, 0x02, 0x05, 0x05, 0x00, 0x03, 0x07, 0x01, 0x01
        /*0010*/ 	.byte	0x02, 0x03, 0x00, 0x00, 0x02, 0x06, 0x01, 0x00, 0x04, 0x0b, 0x08, 0x00, 0x01, 0x00, 0x00, 0x00
        /*0020*/ 	.byte	0x00, 0x00, 0x00, 0x00


//--------------------- .nv.info._Z11gammaKernelPfiif --------------------------
	.section	.nv.info._Z11gammaKernelPfiif,"",@"SHT_CUDA_INFO"
	.sectionflags	@""
	.align	4


	//----- nvinfo : EIATTR_CUDA_API_VERSION
	.align		4
        /*0000*/ 	.byte	0x04, 0x37
        /*0002*/ 	.short	(.L_7 - .L_6)
.L_6:
        /*0004*/ 	.word	0x00000082


	//----- nvinfo : EIATTR_KPARAM_INFO
	.align		4
.L_7:
        /*0008*/ 	.byte	0x04, 0x17
        /*000a*/ 	.short	(.L_9 - .L_8)
.L_8:
        /*000c*/ 	.word	0x00000000
        /*0010*/ 	.short	0x0003
        /*0012*/ 	.short	0x0010
        /*0014*/ 	.byte	0x00, 0xf0, 0x11, 0x00


	//----- nvinfo : EIATTR_KPARAM_INFO
	.align		4
.L_9:
        /*0018*/ 	.byte	0x04, 0x17
        /*001a*/ 	.short	(.L_11 - .L_10)
.L_10:
        /*001c*/ 	.word	0x00000000
        /*0020*/ 	.short	0x0002
        /*0022*/ 	.short	0x000c
        /*0024*/ 	.byte	0x00, 0xf0, 0x11, 0x00


	//----- nvinfo : EIATTR_KPARAM_INFO
	.align		4
.L_11:
        /*0028*/ 	.byte	0x04, 0x17
        /*002a*/ 	.short	(.L_13 - .L_12)
.L_12:
        /*002c*/ 	.word	0x00000000
        /*0030*/ 	.short	0x0001
        /*0032*/ 	.short	0x0008
        /*0034*/ 	.byte	0x00, 0xf0, 0x11, 0x00


	//----- nvinfo : EIATTR_KPARAM_INFO
	.align		4
.L_13:
        /*0038*/ 	.byte	0x04, 0x17
        /*003a*/ 	.short	(.L_15 - .L_14)
.L_14:
        /*003c*/ 	.word	0x00000000
        /*0040*/ 	.short	0x0000
        /*0042*/ 	.short	0x0000
        /*0044*/ 	.byte	0x00, 0xf5, 0x21, 0x00


	//----- nvinfo : EIATTR_SPARSE_MMA_MASK
	.align		4
.L_15:
        /*0048*/ 	.byte	0x03, 0x50
        /*004a*/ 	.short	0x0000


	//----- nvinfo : EIATTR_MAXREG_COUNT
	.align		4
        /*004c*/ 	.byte	0x03, 0x1b
        /*004e*/ 	.short	0x00ff


	//----- nvinfo : EIATTR_MERCURY_ISA_VERSION
	.align		4
        /*0050*/ 	.byte	0x03, 0x5f
        /*0052*/ 	.short	0x0101


	//----- nvinfo : EIATTR_VRC_CTA_INIT_COUNT
	.align		4
        /*0054*/ 	.byte	0x02, 0x4a
	.zero		1
	.zero		1


	//----- nvinfo : EIATTR_EXIT_INSTR_OFFSETS
	.align		4
        /*0058*/ 	.byte	0x04, 0x1c
        /*005a*/ 	.short	(.L_17 - .L_16)


	//   ....[0]....
.L_16:
        /*005c*/ 	.word	0x000000c0


	//   ....[1]....
        /*0060*/ 	.word	0x000011e0


	//----- nvinfo : EIATTR_CRS_STACK_SIZE
	.align		4
.L_17:
        /*0064*/ 	.byte	0x04, 0x1e
        /*0066*/ 	.short	(.L_19 - .L_18)
.L_18:
        /*0068*/ 	.word	0x00000000


	//----- nvinfo : EIATTR_CBANK_PARAM_SIZE
	.align		4
.L_19:
        /*006c*/ 	.byte	0x03, 0x19
        /*006e*/ 	.short	0x0014


	//----- nvinfo : EIATTR_PARAM_CBANK
	.align		4
        /*0070*/ 	.byte	0x04, 0x0a
        /*0072*/ 	.short	(.L_21 - .L_20)
	.align		4
.L_20:
        /*0074*/ 	.word	index@(.nv.constant0._Z11gammaKernelPfiif)
        /*0078*/ 	.short	0x0380
        /*007a*/ 	.short	0x0014


	//----- nvinfo : EIATTR_SW_WAR
	.align		4
.L_21:
        /*007c*/ 	.byte	0x04, 0x36
        /*007e*/ 	.short	(.L_23 - .L_22)
.L_22:
        /*0080*/ 	.word	0x00000008
.L_23:


//--------------------- .nv.callgraph             --------------------------
	.section	.nv.callgraph,"",@"SHT_CUDA_CALLGRAPH"
	.align	4
	.sectionentsize	8
	.align		4
        /*0000*/ 	.word	0x00000000
	.align		4
        /*0004*/ 	.word	0xffffffff
	.align		4
        /*0008*/ 	.word	0x00000000
	.align		4
        /*000c*/ 	.word	0xfffffffe
	.align		4
        /*0010*/ 	.word	0x00000000
	.align		4
        /*0014*/ 	.word	0xfffffffd
	.align		4
        /*0018*/ 	.word	0x00000000
	.align		4
        /*001c*/ 	.word	0xfffffffc


//--------------------- .text._Z11gammaKernelPfiif --------------------------
	.section	.text._Z11gammaKernelPfiif,"ax",@progbits
	.align	128
        .global         _Z11gammaKernelPfiif
        .type           _Z11gammaKernelPfiif,@function
        .size           _Z11gammaKernelPfiif,(.L_x_7 - _Z11gammaKernelPfiif)
        .other          _Z11gammaKernelPfiif,@"STO_CUDA_ENTRY STV_DEFAULT"
_Z11gammaKernelPfiif:
.text._Z11gammaKernelPfiif:
[----:B------:R-:W-:Y:S01]  /*0000*/  LDC R1, c[0x0][0x37c] ;  /* 0x0000df00ff017b82 */ /* 0x000fe20000000800 */
[----:B------:R-:W0:Y:S07]  /*0010*/  S2R R5, SR_TID.Y ;  /* 0x0000000000057919 */ /* 0x000e2e0000002200 */
[----:B------:R-:W1:Y:S01]  /*0020*/  LDC R3, c[0x0][0x360] ;  /* 0x0000d800ff037b82 */ /* 0x000e620000000800 */
[----:B------:R-:W2:Y:S01]  /*0030*/  LDCU.64 UR6, c[0x0][0x388] ;  /* 0x00007100ff0677ac */ /* 0x000ea20008000a00 */
[----:B------:R-:W1:Y:S06]  /*0040*/  S2R R0, SR_TID.X ;  /* 0x0000000000007919 */ /* 0x000e6c0000002100 */
[----:B------:R-:W0:Y:S08]  /*0050*/  S2UR UR5, SR_CTAID.Y ;  /* 0x00000000000579c3 */ /* 0x000e300000002600 */
[----:B------:R-:W0:Y:S08]  /*0060*/  LDC R2, c[0x0][0x364] ;  /* 0x0000d900ff027b82 */ /* 0x000e300000000800 */
[----:B------:R-:W1:Y:S01]  /*0070*/  S2UR UR4, SR_CTAID.X ;  /* 0x00000000000479c3 */ /* 0x000e620000002500 */
[----:B0-----:R-:W-:-:S05]  /*0080*/  IMAD R5, R2, UR5, R5 ;  /* 0x0000000502057c24 */ /* 0x001fca000f8e0205 */
[----:B--2---:R-:W-:Y:S01]  /*0090*/  ISETP.GE.AND P0, PT, R5, UR7, PT ;  /* 0x0000000705007c0c */ /* 0x004fe2000bf06270 */
[----:B-1----:R-:W-:-:S05]  /*00a0*/  IMAD R0, R3, UR4, R0 ;  /* 0x0000000403007c24 */ /* 0x002fca000f8e0200 */
[----:B------:R-:W-:-:S13]  /*00b0*/  ISETP.GE.OR P0, PT, R0, UR6, P0 ;  /* 0x0000000600007c0c */ /* 0x000fda0008706670 */
[----:B------:R-:W-:Y:S05]  /*00c0*/  @P0 EXIT ;  /* 0x000000000000094d */ /* 0x000fea0003800000 */
[----:B------:R-:W0:Y:S01]  /*00d0*/  LDC.64 R2, c[0x0][0x380] ;  /* 0x0000e000ff027b82 */ /* 0x000e220000000a00 */
[----:B------:R-:W1:Y:S01]  /*00e0*/  LDCU.64 UR4, c[0x0][0x358] ;  /* 0x00006b00ff0477ac */ /* 0x000e620008000a00 */
[----:B------:R-:W-:-:S05]  /*00f0*/  IMAD R0, R5, UR6, R0 ;  /* 0x0000000605007c24 */ /* 0x000fca000f8e0200 */
[----:B------:R-:W-:-:S05]  /*0100*/  LEA R5, R0, R0, 0x1 ;  /* 0x0000000000057211 */ /* 0x000fca00078e08ff */
[----:B0-----:R-:W-:-:S05]  /*0110*/  IMAD.WIDE R2, R5, 0x4, R2 ;  /* 0x0000000405027825 */ /* 0x001fca00078e0202 */
[----:B-1----:R-:W2:Y:S01]  /*0120*/  LDG.E R4, desc[UR4][R2.64] ;  /* 0x0000000402047981 */ /* 0x002ea2000c1e1900 */
[----:B------:R-:W-:Y:S01]  /*0130*/  BSSY.RECONVERGENT B0, `(.L_x_0) ;  /* 0x000005b000007945 */ /* 0x000fe20003800200 */
[C---:B--2---:R-:W-:Y:S01]  /*0140*/  FMUL R5, |R4|.reuse, 16777216 ;  /* 0x4b80000004057820 */ /* 0x044fe20000400200 */
[----:B------:R-:W-:-:S04]  /*0150*/  FSETP.GEU.AND P0, PT, |R4|, 1.175494350822287508e-38, PT ;  /* 0x008000000400780b */ /* 0x000fc80003f0e200 */
[----:B------:R-:W-:-:S04]  /*0160*/  FSEL R5, R5, |R4|, !P0 ;  /* 0x4000000405057208 */ /* 0x000fc80004000000 */
[----:B------:R-:W-:-:S04]  /*0170*/  IADD3 R0, PT, PT, R5, -0x3f3504f3, RZ ;  /* 0xc0cafb0d05007810 */ /* 0x000fc80007ffe0ff */
[----:B------:R-:W-:-:S04]  /*0180*/  LOP3.LUT R0, R0, 0xff800000, RZ, 0xc0, !PT ;  /* 0xff80000000007812 */ /* 0x000fc800078ec0ff */
[-C--:B------:R-:W-:Y:S02]  /*0190*/  IADD3 R5, PT, PT, R5, -R0.reuse, RZ ;  /* 0x8000000005057210 */ /* 0x080fe40007ffe0ff */
[----:B------:R-:W-:Y:S01]  /*01a0*/  I2FP.F32.S32 R6, R0 ;  /* 0x0000000000067245 */ /* 0x000fe20000201400 */
[----:B------:R-:W-:Y:S02]  /*01b0*/  HFMA2 R0, -RZ, RZ, 0.771484375, 0.21533203125 ;  /* 0x3a2c32e4ff007431 */ /* 0x000fe400000001ff */
[C---:B------:R-:W-:Y:S01]  /*01c0*/  FADD R8, R5.reuse, 1 ;  /* 0x3f80000005087421 */ /* 0x040fe20000000000 */
[----:B------:R-:W-:Y:S01]  /*01d0*/  FADD R7, R5, -1 ;  /* 0xbf80000005077421 */ /* 0x000fe20000000000 */
[----:B------:R-:W-:-:S03]  /*01e0*/  FSEL R5, RZ, -24, P0 ;  /* 0xc1c00000ff057808 */ /* 0x000fc60000000000 */
[----:B------:R-:W-:Y:S01]  /*01f0*/  FADD R9, R7, R7 ;  /* 0x0000000707097221 */ /* 0x000fe20000000000 */
[----:B------:R-:W0:Y:S01]  /*0200*/  MUFU.RCP R8, R8 ;  /* 0x0000000800087308 */ /* 0x000e220000001000 */
[----:B------:R-:W-:Y:S02]  /*0210*/  FFMA R5, R6, 1.1920928955078125e-07, R5 ;  /* 0x3400000006057823 */ /* 0x000fe40000000005 */
[----:B0-----:R-:W-:-:S04]  /*0220*/  FMUL R10, R8, R9 ;  /* 0x00000009080a7220 */ /* 0x001fc80000400000 */
[----:B------:R-:W-:Y:S01]  /*0230*/  FADD R11, R7, -R10 ;  /* 0x8000000a070b7221 */ /* 0x000fe20000000000 */
[C---:B------:R-:W-:Y:S01]  /*0240*/  FMUL R9, R10.reuse, R10 ;  /* 0x0000000a0a097220 */ /* 0x040fe20000400000 */
[C---:B------:R-:W-:Y:S02]  /*0250*/  FFMA R14, R10.reuse, 1.4426950216293334961, R5 ;  /* 0x3fb8aa3b0a0e7823 */ /* 0x040fe40000000005 */
[----:B------:R-:W-:Y:S01]  /*0260*/  FADD R6, R11, R11 ;  /* 0x0000000b0b067221 */ /* 0x000fe20000000000 */
[----:B------:R-:W-:Y:S01]  /*0270*/  FFMA R12, R9, R0, 0.0032181653659790754318 ;  /* 0x3b52e7db090c7423 */ /* 0x000fe20000000000 */
[----:B------:R-:W-:Y:S02]  /*0280*/  FADD R11, R5, -R14 ;  /* 0x8000000e050b7221 */ /* 0x000fe40000000000 */
[----:B------:R-:W-:Y:S01]  /*0290*/  FFMA R7, R7, -R10, R6 ;  /* 0x8000000a07077223 */ /* 0x000fe20000000006 */
[C---:B------:R-:W-:Y:S01]  /*02a0*/  FFMA R12, R9.reuse, R12, 0.018033718690276145935 ;  /* 0x3c93bb73090c7423 */ /* 0x040fe2000000000c */
[----:B------:R-:W0:Y:S01]  /*02b0*/  LDC R5, c[0x0][0x390] ;  /* 0x0000e400ff057b82 */ /* 0x000e220000000800 */
[----:B------:R-:W-:Y:S01]  /*02c0*/  FFMA R6, R10, 1.4426950216293334961, R11 ;  /* 0x3fb8aa3b0a067823 */ /* 0x000fe2000000000b */
[----:B------:R-:W-:Y:S01]  /*02d0*/  FMUL R7, R8, R7 ;  /* 0x0000000708077220 */ /* 0x000fe20000400000 */
[----:B------:R-:W-:-:S03]  /*02e0*/  FFMA R12, R9, R12, 0.12022458761930465698 ;  /* 0x3df6384f090c7423 */ /* 0x000fc6000000000c */
[----:B------:R-:W-:Y:S01]  /*02f0*/  FFMA R11, R7, 1.4426950216293334961, R6 ;  /* 0x3fb8aa3b070b7823 */ /* 0x000fe20000000006 */
[----:B------:R-:W-:-:S03]  /*0300*/  FMUL R9, R9, R12 ;  /* 0x0000000c09097220 */ /* 0x000fc60000400000 */
[----:B------:R-:W-:Y:S01]  /*0310*/  FFMA R6, R10, 1.9251366722983220825e-08, R11 ;  /* 0x32a55e340a067823 */ /* 0x000fe2000000000b */
[----:B------:R-:W-:-:S04]  /*0320*/  FMUL R8, R9, 3 ;  /* 0x4040000009087820 */ /* 0x000fc80000400000 */
[----:B------:R-:W-:-:S04]  /*0330*/  FFMA R6, R7, R8, R6 ;  /* 0x0000000807067223 */ /* 0x000fc80000000006 */
[----:B------:R-:W-:Y:S01]  /*0340*/  FFMA R9, R10, R9, R6 ;  /* 0x000000090a097223 */ /* 0x000fe20000000006 */
[----:B------:R-:W-:-:S03]  /*0350*/  MOV R6, 0x391fcb8e ;  /* 0x391fcb8e00067802 */ /* 0x000fc60000000f00 */
[----:B------:R-:W-:-:S04]  /*0360*/  FADD R7, R14, R9 ;  /* 0x000000090e077221 */ /* 0x000fc80000000000 */
[----:B0-----:R-:W-:Y:S01]  /*0370*/  FMUL R8, R7, R5 ;  /* 0x0000000507087220 */ /* 0x001fe20000400000 */
[----:B------:R-:W-:-:S03]  /*0380*/  FADD R14, -R14, R7 ;  /* 0x000000070e0e7221 */ /* 0x000fc60000000100 */
[----:B------:R-:W0:Y:S01]  /*0390*/  FRND R11, R8 ;  /* 0x00000008000b7307 */ /* 0x000e220000201000 */
[----:B------:R-:W-:Y:S01]  /*03a0*/  FADD R14, R9, -R14 ;  /* 0x8000000e090e7221 */ /* 0x000fe20000000000 */
[-C--:B------:R-:W-:Y:S01]  /*03b0*/  FFMA R7, R7, R5.reuse, -R8 ;  /* 0x0000000507077223 */ /* 0x080fe20000000808 */
[C---:B------:R-:W-:Y:S02]  /*03c0*/  FSETP.GT.AND P1, PT, |R8|.reuse, 152, PT ;  /* 0x431800000800780b */ /* 0x040fe40003f24200 */
[----:B------:R-:W-:Y:S01]  /*03d0*/  FSETP.GEU.AND P2, PT, R8, RZ, PT ;  /* 0x000000ff0800720b */ /* 0x000fe20003f4e000 */
[----:B------:R-:W-:Y:S02]  /*03e0*/  FFMA R7, R14, R5, R7 ;  /* 0x000000050e077223 */ /* 0x000fe40000000007 */
[----:B------:R-:W1:Y:S01]  /*03f0*/  F2I.NTZ R12, R8 ;  /* 0x00000008000c7305 */ /* 0x000e620000203100 */
[----:B0-----:R-:W-:Y:S01]  /*0400*/  FADD R10, R8, -R11 ;  /* 0x8000000b080a7221 */ /* 0x001fe20000000000 */
[----:B------:R-:W-:-:S03]  /*0410*/  FSETP.GT.AND P0, PT, R11, RZ, PT ;  /* 0x000000ff0b00720b */ /* 0x000fc60003f04000 */
[----:B------:R-:W-:Y:S01]  /*0420*/  FADD R9, R7, R10 ;  /* 0x0000000a07097221 */ /* 0x000fe20000000000 */
[----:B------:R-:W-:Y:S01]  /*0430*/  FMUL R7, R5, 0.5 ;  /* 0x3f00000005077820 */ /* 0x000fe20000400000 */
[----:B------:R-:W-:Y:S02]  /*0440*/  SEL R11, RZ, 0x83000000, P0 ;  /* 0x83000000ff0b7807 */ /* 0x000fe40000000000 */
[C---:B------:R-:W-:Y:S01]  /*0450*/  FFMA R10, R9.reuse, R6, 0.0013391353422775864601 ;  /* 0x3aaf85ed090a7423 */ /* 0x040fe20000000006 */
[----:B------:R-:W-:Y:S02]  /*0460*/  FSETP.NEU.AND P0, PT, R4, 1, PT ;  /* 0x3f8000000400780b */ /* 0x000fe40003f0d000 */
[----:B------:R-:W0:Y:S01]  /*0470*/  FRND.TRUNC R7, R7 ;  /* 0x0000000700077307 */ /* 0x000e22000020d000 */
[----:B------:R-:W-:Y:S01]  /*0480*/  FFMA R10, R9, R10, 0.0096188392490148544312 ;  /* 0x3c1d9856090a7423 */ /* 0x000fe2000000000a */
[----:B------:R-:W-:Y:S02]  /*0490*/  FSETP.EQ.OR P0, PT, R5, RZ, !P0 ;  /* 0x000000ff0500720b */ /* 0x000fe40004702400 */
[----:B------:R-:W-:Y:S01]  /*04a0*/  IADD3 R13, PT, PT, R11, 0x7f000000, RZ ;  /* 0x7f0000000b0d7810 */ /* 0x000fe20007ffe0ff */
[----:B------:R-:W-:Y:S01]  /*04b0*/  FFMA R10, R9, R10, 0.055503588169813156128 ;  /* 0x3d6357bb090a7423 */ /* 0x000fe2000000000a */
[----:B-1----:R-:W-:-:S03]  /*04c0*/  LEA R11, R12, -R11, 0x17 ;  /* 0x8000000b0c0b7211 */ /* 0x002fc600078eb8ff */
[----:B------:R-:W-:-:S04]  /*04d0*/  FFMA R10, R9, R10, 0.24022644758224487305 ;  /* 0x3e75fdec090a7423 */ /* 0x000fc8000000000a */
[----:B------:R-:W-:Y:S01]  /*04e0*/  FFMA R10, R9, R10, 0.69314718246459960938 ;  /* 0x3f317218090a7423 */ /* 0x000fe2000000000a */
[----:B0-----:R-:W-:-:S03]  /*04f0*/  FADD R8, R7, R7 ;  /* 0x0000000707087221 */ /* 0x001fc60000000000 */
[----:B------:R-:W-:Y:S01]  /*0500*/  FFMA R10, R9, R10, 1 ;  /* 0x3f800000090a7423 */ /* 0x000fe2000000000a */
[----:B------:R-:W-:Y:S02]  /*0510*/  HFMA2 R9, -RZ, RZ, 1.875, 0 ;  /* 0x3f800000ff097431 */ /* 0x000fe400000001ff */
[----:B------:R-:W-:Y:S01]  /*0520*/  FADD R7, -R8, R5 ;  /* 0x0000000508077221 */ /* 0x000fe20000000100 */
[----:B------:R-:W-:-:S04]  /*0530*/  FMUL R10, R10, R13 ;  /* 0x0000000d0a0a7220 */ /* 0x000fc80000400000 */
[----:B------:R-:W-:Y:S01]  /*0540*/  FMUL R10, R10, R11 ;  /* 0x0000000b0a0a7220 */ /* 0x000fe20000400000 */
[----:B------:R-:W-:Y:S01]  /*0550*/  @P1 FSEL R10, RZ, +INF , !P2 ;  /* 0x7f800000ff0a1808 */ /* 0x000fe20005000000 */
[----:B------:R-:W-:Y:S06]  /*0560*/  @P0 BRA `(.L_x_1) ;  /* 0x00000000005c0947 */ /* 0x000fec0003800000 */
[----:B------:R-:W-:-:S04]  /*0570*/  FSETP.NAN.AND P0, PT, |R5|, |R5|, PT ;  /* 0x400000050500720b */ /* 0x000fc80003f08200 */
[----:B------:R-:W-:-:S13]  /*0580*/  FSETP.NUM.AND P0, PT, |R4|, |R4|, !P0 ;  /* 0x400000040400720b */ /* 0x000fda0004707200 */
[----:B------:R-:W-:Y:S01]  /*0590*/  @!P0 FADD R9, R4, R5 ;  /* 0x0000000504098221 */ /* 0x000fe20000000000 */
[----:B------:R-:W-:Y:S06]  /*05a0*/  @!P0 BRA `(.L_x_1) ;  /* 0x00000000004c8947 */ /* 0x000fec0003800000 */
[----:B------:R-:W-:-:S04]  /*05b0*/  FSETP.NEU.AND P0, PT, |R4|, +INF , PT ;  /* 0x7f8000000400780b */ /* 0x000fc80003f0d200 */
[----:B------:R-:W-:-:S04]  /*05c0*/  FSETP.NEU.AND P0, PT, R4, RZ, P0 ;  /* 0x000000ff0400720b */ /* 0x000fc8000070d000 */
[----:B------:R-:W-:Y:S02]  /*05d0*/  FSETP.GEU.OR P1, PT, R5, RZ, P0 ;  /* 0x000000ff0500720b */ /* 0x000fe4000072e400 */
[----:B------:R-:W-:-:S07]  /*05e0*/  FSETP.NEU.AND P2, PT, |R7|, 1, !P0 ;  /* 0x3f8000000700780b */ /* 0x000fce000474d200 */
[----:B------:R-:W-:-:S05]  /*05f0*/  @!P0 FADD R8, R4, R4 ;  /* 0x0000000404088221 */ /* 0x000fca0000000000 */
[----:B------:R-:W-:-:S04]  /*0600*/  @!P1 LOP3.LUT R8, R8, 0x7f800000, RZ, 0x3c, !PT ;  /* 0x7f80000008089812 */ /* 0x000fc800078e3cff */
[----:B------:R-:W-:-:S04]  /*0610*/  @P2 LOP3.LUT R8, R8, 0x7fffffff, RZ, 0xc0, !PT ;  /* 0x7fffffff08082812 */ /* 0x000fc800078ec0ff */
[----:B------:R-:W-:Y:S01]  /*0620*/  @!P0 MOV R9, R8 ;  /* 0x0000000800098202 */ /* 0x000fe20000000f00 */
[----:B------:R-:W-:Y:S06]  /*0630*/  @!P0 BRA `(.L_x_1) ;  /* 0x0000000000288947 */ /* 0x000fec0003800000 */
[----:B------:R-:W-:Y:S02]  /*0640*/  FSETP.NEU.AND P0, PT, |R5|, +INF , PT ;  /* 0x7f8000000500780b */ /* 0x000fe40003f0d200 */
[----:B------:R-:W-:-:S13]  /*0650*/  FSETP.EQ.AND P1, PT, R4, -1, PT ;  /* 0xbf8000000400780b */ /* 0x000fda0003f22000 */
[----:B------:R-:W-:Y:S05]  /*0660*/  @!P0 BRA P1, `(.L_x_1) ;  /* 0x00000000001c8947 */ /* 0x000fea0000800000 */
[----:B------:R-:W-:Y:S02]  /*0670*/  FSETP.GEU.AND P1, PT, R4, RZ, PT ;  /* 0x000000ff0400720b */ /* 0x000fe40003f2e000 */
[----:B------:R-:W-:-:S11]  /*0680*/  MOV R9, R10 ;  /* 0x0000000a00097202 */ /* 0x000fd60000000f00 */
[----:B------:R-:W0:Y:S01]  /*0690*/  @!P1 FRND.FLOOR R4, R5 ;  /* 0x0000000500049307 */ /* 0x000e220000205000 */
[----:B------:R-:W-:Y:S02]  /*06a0*/  @!P1 FSETP.NEU.AND P2, PT, |R7|, 1, PT ;  /* 0x3f8000000700980b */ /* 0x000fe40003f4d200 */
[----:B0-----:R-:W-:Y:S02]  /*06b0*/  @!P1 FSETP.NEU.AND P0, PT, R4, R5, PT ;  /* 0x000000050400920b */ /* 0x001fe40003f0d000 */
[----:B------:R-:W-:-:S04]  /*06c0*/  @!P1 FSEL R4, R10, -R10, P2 ;  /* 0x8000000a0a049208 */ /* 0x000fc80001000000 */
[----:B------:R-:W-:-:S07]  /*06d0*/  @!P1 FSEL R9, R4, +QNAN , !P0 ;  /* 0x7fffffff04099808 */ /* 0x000fce0004000000 */
.L_x_1:
[----:B------:R-:W-:Y:S05]  /*06e0*/  BSYNC.RECONVERGENT B0 ;  /* 0x0000000000007941 */ /* 0x000fea0003800200 */
.L_x_0:
[----:B------:R-:W2:Y:S01]  /*06f0*/  LDG.E R4, desc[UR4][R2.64+0x4] ;  /* 0x0000040402047981 */ /* 0x000ea2000c1e1900 */
[----:B------:R-:W-:Y:S03]  /*0700*/  BSSY.RECONVERGENT B0, `(.L_x_2) ;  /* 0x0000055000007945 */ /* 0x000fe60003800200 */
[----:B------:R0:W-:Y:S01]  /*0710*/  STG.E desc[UR4][R2.64], R9 ;  /* 0x0000000902007986 */ /* 0x0001e2000c101904 */
[C---:B--2---:R-:W-:Y:S01]  /*0720*/  FMUL R11, |R4|.reuse, 16777216 ;  /* 0x4b800000040b7820 */ /* 0x044fe20000400200 */
[----:B------:R-:W-:-:S04]  /*0730*/  FSETP.GEU.AND P0, PT, |R4|, 1.175494350822287508e-38, PT ;  /* 0x008000000400780b */ /* 0x000fc80003f0e200 */
[----:B------:R-:W-:Y:S02]  /*0740*/  FSEL R11, R11, |R4|, !P0 ;  /* 0x400000040b0b7208 */ /* 0x000fe40004000000 */
[----:B------:R-:W-:Y:S02]  /*0750*/  FSEL R10, RZ, -24, P0 ;  /* 0xc1c00000ff0a7808 */ /* 0x000fe40000000000 */
[----:B------:R-:W-:-:S04]  /*0760*/  IADD3 R8, PT, PT, R11, -0x3f3504f3, RZ ;  /* 0xc0cafb0d0b087810 */ /* 0x000fc80007ffe0ff */
[----:B------:R-:W-:-:S04]  /*0770*/  LOP3.LUT R8, R8, 0xff800000, RZ, 0xc0, !PT ;  /* 0xff80000008087812 */ /* 0x000fc800078ec0ff */
[----:B------:R-:W-:-:S05]  /*0780*/  IADD3 R11, PT, PT, R11, -R8, RZ ;  /* 0x800000080b0b7210 */ /* 0x000fca0007ffe0ff */
[C---:B------:R-:W-:Y:S01]  /*0790*/  FADD R12, R11.reuse, 1 ;  /* 0x3f8000000b0c7421 */ /* 0x040fe20000000000 */
[----:B------:R-:W-:Y:S01]  /*07a0*/  FADD R13, R11, -1 ;  /* 0xbf8000000b0d7421 */ /* 0x000fe20000000000 */
[----:B------:R-:W-:-:S03]  /*07b0*/  I2FP.F32.S32 R11, R8 ;  /* 0x00000008000b7245 */ /* 0x000fc60000201400 */
[----:B------:R-:W-:Y:S01]  /*07c0*/  FADD R15, R13, R13 ;  /* 0x0000000d0d0f7221 */ /* 0x000fe20000000000 */
[----:B------:R-:W1:Y:S01]  /*07d0*/  MUFU.RCP R12, R12 ;  /* 0x0000000c000c7308 */ /* 0x000e620000001000 */
[----:B------:R-:W-:Y:S02]  /*07e0*/  FFMA R11, R11, 1.1920928955078125e-07, R10 ;  /* 0x340000000b0b7823 */ /* 0x000fe4000000000a */
[----:B-1----:R-:W-:-:S04]  /*07f0*/  FMUL R8, R12, R15 ;  /* 0x0000000f0c087220 */ /* 0x002fc80000400000 */
[----:B------:R-:W-:Y:S01]  /*0800*/  FADD R14, R13, -R8 ;  /* 0x800000080d0e7221 */ /* 0x000fe20000000000 */
[C---:B------:R-:W-:Y:S01]  /*0810*/  FMUL R15, R8.reuse, R8 ;  /* 0x00000008080f7220 */ /* 0x040fe20000400000 */
[----:B------:R-:W-:Y:S02]  /*0820*/  FFMA R10, R8, 1.4426950216293334961, R11 ;  /* 0x3fb8aa3b080a7823 */ /* 0x000fe4000000000b */
[----:B------:R-:W-:Y:S01]  /*0830*/  FADD R14, R14, R14 ;  /* 0x0000000e0e0e7221 */ /* 0x000fe20000000000 */
[----:B------:R-:W-:Y:S01]  /*0840*/  FFMA R16, R15, R0, 0.0032181653659790754318 ;  /* 0x3b52e7db0f107423 */ /* 0x000fe20000000000 */
[----:B------:R-:W-:Y:S02]  /*0850*/  FADD R11, R11, -R10 ;  /* 0x8000000a0b0b7221 */ /* 0x000fe40000000000 */
[----:B------:R-:W-:Y:S01]  /*0860*/  FFMA R13, R13, -R8, R14 ;  /* 0x800000080d0d7223 */ /* 0x000fe2000000000e */
[----:B------:R-:W-:Y:S01]  /*0870*/  FFMA R16, R15, R16, 0.018033718690276145935 ;  /* 0x3c93bb730f107423 */ /* 0x000fe20000000010 */
[----:B------:R-:W-:-:S02]  /*0880*/  FFMA R14, R8, 1.4426950216293334961, R11 ;  /* 0x3fb8aa3b080e7823 */ /* 0x000fc4000000000b */
[----:B------:R-:W-:Y:S01]  /*0890*/  FMUL R13, R12, R13 ;  /* 0x0000000d0c0d7220 */ /* 0x000fe20000400000 */
[----:B------:R-:W-:-:S03]  /*08a0*/  FFMA R16, R15, R16, 0.12022458761930465698 ;  /* 0x3df6384f0f107423 */ /* 0x000fc60000000010 */
[----:B------:R-:W-:Y:S01]  /*08b0*/  FFMA R11, R13, 1.4426950216293334961, R14 ;  /* 0x3fb8aa3b0d0b7823 */ /* 0x000fe2000000000e */
[----:B------:R-:W-:-:S03]  /*08c0*/  FMUL R15, R15, R16 ;  /* 0x000000100f0f7220 */ /* 0x000fc60000400000 */
[----:B------:R-:W-:Y:S01]  /*08d0*/  FFMA R12, R8, 1.9251366722983220825e-08, R11 ;  /* 0x32a55e34080c7823 */ /* 0x000fe2000000000b */
[----:B------:R-:W-:-:S04]  /*08e0*/  FMUL R11, R15, 3 ;  /* 0x404000000f0b7820 */ /* 0x000fc80000400000 */
[----:B------:R-:W-:-:S04]  /*08f0*/  FFMA R12, R13, R11, R12 ;  /* 0x0000000b0d0c7223 */ /* 0x000fc8000000000c */
[----:B------:R-:W-:-:S04]  /*0900*/  FFMA R15, R8, R15, R12 ;  /* 0x0000000f080f7223 */ /* 0x000fc8000000000c */
[----:B------:R-:W-:-:S04]  /*0910*/  FADD R11, R10, R15 ;  /* 0x0000000f0a0b7221 */ /* 0x000fc80000000000 */
[----:B------:R-:W-:Y:S01]  /*0920*/  FMUL R8, R11, R5 ;  /* 0x000000050b087220 */ /* 0x000fe20000400000 */
[----:B------:R-:W-:-:S03]  /*0930*/  FADD R10, -R10, R11 ;  /* 0x0000000b0a0a7221 */ /* 0x000fc60000000100 */
[----:B------:R-:W1:Y:S01]  /*0940*/  FRND R13, R8 ;  /* 0x00000008000d7307 */ /* 0x000e620000201000 */
[----:B------:R-:W-:Y:S01]  /*0950*/  FADD R10, R15, -R10 ;  /* 0x8000000a0f0a7221 */ /* 0x000fe20000000000 */
[-C--:B------:R-:W-:Y:S01]  /*0960*/  FFMA R11, R11, R5.reuse, -R8 ;  /* 0x000000050b0b7223 */ /* 0x080fe20000000808 */
[C---:B------:R-:W-:Y:S02]  /*0970*/  FSETP.GT.AND P1, PT, |R8|.reuse, 152, PT ;  /* 0x431800000800780b */ /* 0x040fe40003f24200 */
[----:B------:R-:W-:Y:S01]  /*0980*/  FSETP.GEU.AND P2, PT, R8, RZ, PT ;  /* 0x000000ff0800720b */ /* 0x000fe20003f4e000 */
[----:B------:R-:W-:Y:S02]  /*0990*/  FFMA R10, R10, R5, R11 ;  /* 0x000000050a0a7223 */ /* 0x000fe4000000000b */
[----:B------:R-:W2:Y:S01]  /*09a0*/  F2I.NTZ R12, R8 ;  /* 0x00000008000c7305 */ /* 0x000ea20000203100 */
[----:B-1----:R-:W-:Y:S01]  /*09b0*/  FADD R11, R8, -R13 ;  /* 0x8000000d080b7221 */ /* 0x002fe20000000000 */
[----:B------:R-:W-:-:S03]  /*09c0*/  FSETP.GT.AND P0, PT, R13, RZ, PT ;  /* 0x000000ff0d00720b */ /* 0x000fc60003f04000 */
[----:B------:R-:W-:Y:S01]  /*09d0*/  FADD R11, R10, R11 ;  /* 0x0000000b0a0b7221 */ /* 0x000fe20000000000 */
[----:B------:R-:W-:Y:S02]  /*09e0*/  SEL R13, RZ, 0x83000000, P0 ;  /* 0x83000000ff0d7807 */ /* 0x000fe40000000000 */
[----:B------:R-:W-:Y:S01]  /*09f0*/  FSETP.NEU.AND P0, PT, R4, 1, PT ;  /* 0x3f8000000400780b */ /* 0x000fe20003f0d000 */
[----:B------:R-:W-:-:S03]  /*0a00*/  FFMA R10, R11, R6, 0.0013391353422775864601 ;  /* 0x3aaf85ed0b0a7423 */ /* 0x000fc60000000006 */
[----:B------:R-:W-:Y:S01]  /*0a10*/  FSETP.EQ.OR P0, PT, R5, RZ, !P0 ;  /* 0x000000ff0500720b */ /* 0x000fe20004702400 */
[----:B------:R-:W-:-:S04]  /*0a20*/  FFMA R10, R11, R10, 0.0096188392490148544312 ;  /* 0x3c1d98560b0a7423 */ /* 0x000fc8000000000a */
[----:B------:R-:W-:-:S04]  /*0a30*/  FFMA R10, R11, R10, 0.055503588169813156128 ;  /* 0x3d6357bb0b0a7423 */ /* 0x000fc8000000000a */
[----:B------:R-:W-:-:S04]  /*0a40*/  FFMA R10, R11, R10, 0.24022644758224487305 ;  /* 0x3e75fdec0b0a7423 */ /* 0x000fc8000000000a */
[----:B------:R-:W-:-:S04]  /*0a50*/  FFMA R10, R11, R10, 0.69314718246459960938 ;  /* 0x3f3172180b0a7423 */ /* 0x000fc8000000000a */
[----:B------:R-:W-:Y:S01]  /*0a60*/  FFMA R10, R11, R10, 1 ;  /* 0x3f8000000b0a7423 */ /* 0x000fe2000000000a */
[----:B------:R-:W-:Y:S02]  /*0a70*/  IADD3 R11, PT, PT, R13, 0x7f000000, RZ ;  /* 0x7f0000000d0b7810 */ /* 0x000fe40007ffe0ff */
[----:B--2---:R-:W-:-:S03]  /*0a80*/  LEA R13, R12, -R13, 0x17 ;  /* 0x8000000d0c0d7211 */ /* 0x004fc600078eb8ff */
[----:B------:R-:W-:Y:S01]  /*0a90*/  FMUL R10, R10, R11 ;  /* 0x0000000b0a0a7220 */ /* 0x000fe20000400000 */
[----:B------:R-:W-:-:S03]  /*0aa0*/  HFMA2 R11, -RZ, RZ, 1.875, 0 ;  /* 0x3f800000ff0b7431 */ /* 0x000fc600000001ff */
[----:B------:R-:W-:Y:S01]  /*0ab0*/  FMUL R10, R10, R13 ;  /* 0x0000000d0a0a7220 */ /* 0x000fe20000400000 */
[----:B------:R-:W-:Y:S01]  /*0ac0*/  @P1 FSEL R10, RZ, +INF , !P2 ;  /* 0x7f800000ff0a1808 */ /* 0x000fe20005000000 */
[----:B0-----:R-:W-:Y:S06]  /*0ad0*/  @P0 BRA `(.L_x_3) ;  /* 0x00000000005c0947 */ /* 0x001fec0003800000 */
        /* <DEDUP_REMOVED lines=23> */
.L_x_3:
[----:B------:R-:W-:Y:S05]  /*0c50*/  BSYNC.RECONVERGENT B0 ;  /* 0x0000000000007941 */ /* 0x000fea0003800200 */
.L_x_2:
[----:B------:R-:W2:Y:S01]  /*0c60*/  LDG.E R4, desc[UR4][R2.64+0x8] ;  /* 0x0000080402047981 */ /* 0x000ea2000c1e1900 */
[----:B------:R-:W-:Y:S03]  /*0c70*/  BSSY.RECONVERGENT B0, `(.L_x_4) ;  /* 0x0000055000007945 */ /* 0x000fe60003800200 */
[----:B------:R0:W-:Y:S01]  /*0c80*/  STG.E desc[UR4][R2.64+0x4], R11 ;  /* 0x0000040b02007986 */ /* 0x0001e2000c101904 */
[C---:B--2---:R-:W-:Y:S01]  /*0c90*/  FMUL R9, |R4|.reuse, 16777216 ;  /* 0x4b80000004097820 */ /* 0x044fe20000400200 */
[----:B------:R-:W-:-:S04]  /*0ca0*/  FSETP.GEU.AND P0, PT, |R4|, 1.175494350822287508e-38, PT ;  /* 0x008000000400780b */ /* 0x000fc80003f0e200 */
[----:B------:R-:W-:-:S04]  /*0cb0*/  FSEL R9, R9, |R4|, !P0 ;  /* 0x4000000409097208 */ /* 0x000fc80004000000 */
[----:B------:R-:W-:-:S04]  /*0cc0*/  IADD3 R8, PT, PT, R9, -0x3f3504f3, RZ ;  /* 0xc0cafb0d09087810 */ /* 0x000fc80007ffe0ff */
[----:B------:R-:W-:-:S04]  /*0cd0*/  LOP3.LUT R8, R8, 0xff800000, RZ, 0xc0, !PT ;  /* 0xff80000008087812 */ /* 0x000fc800078ec0ff */
[-C--:B------:R-:W-:Y:S02]  /*0ce0*/  IADD3 R9, PT, PT, R9, -R8.reuse, RZ ;  /* 0x8000000809097210 */ /* 0x080fe40007ffe0ff */
[----:B------:R-:W-:-:S03]  /*0cf0*/  I2FP.F32.S32 R10, R8 ;  /* 0x00000008000a7245 */ /* 0x000fc60000201400 */
[C---:B------:R-:W-:Y:S01]  /*0d00*/  FADD R12, R9.reuse, 1 ;  /* 0x3f800000090c7421 */ /* 0x040fe20000000000 */
[----:B------:R-:W-:Y:S01]  /*0d10*/  FADD R15, R9, -1 ;  /* 0xbf800000090f7421 */ /* 0x000fe20000000000 */
[----:B------:R-:W-:-:S03]  /*0d20*/  FSEL R9, RZ, -24, P0 ;  /* 0xc1c00000ff097808 */ /* 0x000fc60000000000 */
[----:B------:R-:W-:Y:S01]  /*0d30*/  FADD R13, R15, R15 ;  /* 0x0000000f0f0d7221 */ /* 0x000fe20000000000 */
[----:B------:R-:W1:Y:S03]  /*0d40*/  MUFU.RCP R12, R12 ;  /* 0x0000000c000c7308 */ /* 0x000e660000001000 */
[----:B-1----:R-:W-:Y:S01]  /*0d50*/  FMUL R8, R12, R13 ;  /* 0x0000000d0c087220 */ /* 0x002fe20000400000 */
[----:B------:R-:W-:-:S03]  /*0d60*/  FFMA R13, R10, 1.1920928955078125e-07, R9 ;  /* 0x340000000a0d7823 */ /* 0x000fc60000000009 */
        /* <DEDUP_REMOVED lines=24> */
[C---:B------:R-:W-:Y:S01]  /*0ef0*/  FSETP.GEU.AND P2, PT, R13.reuse, RZ, PT ;  /* 0x000000ff0d00720b */ /* 0x040fe20003f4e000 */
[----:B------:R-:W-:Y:S01]  /*0f00*/  FFMA R0, R0, R5, R9 ;  /* 0x0000000500007223 */ /* 0x000fe20000000009 */
[----:B-1----:R-:W-:Y:S01]  /*0f10*/  FADD R9, R13, -R10 ;  /* 0x8000000a0d097221 */ /* 0x002fe20000000000 */
[----:B------:R-:W-:-:S03]  /*0f20*/  FSETP.GT.AND P0, PT, R10, RZ, PT ;  /* 0x000000ff0a00720b */ /* 0x000fc60003f04000 */
[----:B------:R-:W-:Y:S01]  /*0f30*/  FADD R9, R0, R9 ;  /* 0x0000000900097221 */ /* 0x000fe20000000000 */
[----:B------:R-:W-:Y:S01]  /*0f40*/  SEL R15, RZ, 0x83000000, P0 ;  /* 0x83000000ff0f7807 */ /* 0x000fe20000000000 */
[----:B------:R-:W1:Y:S01]  /*0f50*/  F2I.NTZ R0, R13 ;  /* 0x0000000d00007305 */ /* 0x000e620000203100 */
        /* <DEDUP_REMOVED lines=9> */
[----:B-1----:R-:W-:-:S03]  /*0ff0*/  LEA R15, R0, -R15, 0x17 ;  /* 0x8000000f000f7211 */ /* 0x002fc600078eb8ff */
        /* <DEDUP_REMOVED lines=28> */
.L_x_5:
[----:B------:R-:W-:Y:S05]  /*11c0*/  BSYNC.RECONVERGENT B0 ;  /* 0x0000000000007941 */ /* 0x000fea0003800200 */
.L_x_4:
[----:B------:R-:W-:Y:S01]  /*11d0*/  STG.E desc[UR4][R2.64+0x8], R9 ;  /* 0x0000080902007986 */ /* 0x000fe2000c101904 */
[----:B------:R-:W-:Y:S05]  /*11e0*/  EXIT ;  /* 0x000000000000794d */ /* 0x000fea0003800000 */
.L_x_6:
[----:B------:R-:W-:-:S00]  /*11f0*/  BRA `(.L_x_6) ;  /* 0xfffffffc00fc7947 */ /* 0x000fc0000383ffff */
[----:B------:R-:W-:-:S00]  /*1200*/  NOP ;  /* 0x0000000000007918 */ /* 0x000fc00000000000 */
[----:B------:R-:W-:-:S00]  /*1210*/  NOP ;  /* 0x0000000000007918 */ /* 0x000fc00000000000 */
[----:B------:R-:W-:-:S00]  /*1220*/  NOP ;  /* 0x0000000000007918 */ /* 0x000fc00000000000 */
[----:B------:R-:W-:-:S00]  /*1230*/  NOP ;  /* 0x0000000000007918 */ /* 0x000fc00000000000 */
[----:B------:R-:W-:-:S00]  /*1240*/  NOP ;  /* 0x0000000000007918 */ /* 0x000fc00000000000 */
[----:B------:R-:W-:-:S00]  /*1250*/  NOP ;  /* 0x0000000000007918 */ /* 0x000fc00000000000 */
[----:B------:R-:W-:-:S00]  /*1260*/  NOP ;  /* 0x0000000000007918 */ /* 0x000fc00000000000 */
[----:B------:R-:W-:-:S00]  /*1270*/  NOP ;  /* 0x0000000000007918 */ /* 0x000fc00000000000 */
.L_x_7:


//--------------------- .nv.shared.reserved.0     --------------------------
	.section	.nv.shared.reserved.0,"aw",@nobits
	.weak		__nv_reservedSMEM_offset_0_alias
	.size		__nv_reservedSMEM_offset_0_alias, 0, 64
	.other		__nv_reservedSMEM_offset_0_alias,@"STO_CUDA_RESERVED_SHARED STV_DEFAULT"
__nv_reservedSMEM_offset_0_alias:
	.zero		0
	.zero		64


//--------------------- .nv.constant0._Z11gammaKernelPfiif --------------------------
	.section	.nv.constant0._Z11gammaKernelPfiif,"a",@progbits
	.sectionflags	@""
	.align	4
.nv.constant0._Z11gammaKernelPfiif:
	.zero		916


//--------------------- SYMBOLS --------------------------

	.type		.nv.reservedSmem.offset0,@object
	.size		.nv.reservedSmem.offset0,0x4
